	.headerflags	@"EF_CUDA_TEXMODE_UNIFIED EF_CUDA_64BIT_ADDRESS EF_CUDA_SM86 EF_CUDA_VIRTUAL_SM(EF_CUDA_SM86)"
	.elftype	@"ET_EXEC"


//--------------------- .nv.info                  --------------------------
	.section	.nv.info,"",@"SHT_CUDA_INFO"
	.align	4


	//----- nvinfo : EIATTR_REGCOUNT
	.align		4
        /*0000*/ 	.byte	0x04, 0x2f
        /*0002*/ 	.short	(.L_1 - .L_0)
	.align		4
.L_0:
        /*0004*/ 	.word	index@(triton__0d1d2d3d4d5d6de7de)
        /*0008*/ 	.word	0x00000022


	//----- nvinfo : EIATTR_MAX_STACK_SIZE
	.align		4
.L_1:
        /*000c*/ 	.byte	0x04, 0x23
        /*000e*/ 	.short	(.L_3 - .L_2)
	.align		4
.L_2:
        /*0010*/ 	.word	index@(triton__0d1d2d3d4d5d6de7de)
        /*0014*/ 	.word	0x00000000


	//----- nvinfo : EIATTR_MIN_STACK_SIZE
	.align		4
.L_3:
        /*0018*/ 	.byte	0x04, 0x12
        /*001a*/ 	.short	(.L_5 - .L_4)
	.align		4
.L_4:
        /*001c*/ 	.word	index@(triton__0d1d2d3d4d5d6de7de)
        /*0020*/ 	.word	0x00000000


	//----- nvinfo : EIATTR_FRAME_SIZE
	.align		4
.L_5:
        /*0024*/ 	.byte	0x04, 0x11
        /*0026*/ 	.short	(.L_7 - .L_6)
	.align		4
.L_6:
        /*0028*/ 	.word	index@(triton__0d1d2d3d4d5d6de7de)
        /*002c*/ 	.word	0x00000000
.L_7:


//--------------------- .nv.info.triton__0d1d2d3d4d5d6de7de --------------------------
	.section	.nv.info.triton__0d1d2d3d4d5d6de7de,"",@"SHT_CUDA_INFO"
	.align	4


	//----- nvinfo : EIATTR_CUDA_API_VERSION
	.align		4
        /*0000*/ 	.byte	0x04, 0x37
        /*0002*/ 	.short	(.L_9 - .L_8)
.L_8:
        /*0004*/ 	.word	0x0000007b


	//----- nvinfo : EIATTR_SW2861232_WAR
	.align		4
.L_9:
        /*0008*/ 	.byte	0x01, 0x35
	.zero		2


	//----- nvinfo : EIATTR_PARAM_CBANK
	.align		4
        /*000c*/ 	.byte	0x04, 0x0a
        /*000e*/ 	.short	(.L_11 - .L_10)
	.align		4
.L_10:
        /*0010*/ 	.word	index@(.nv.constant0.triton__0d1d2d3d4d5d6de7de)
        /*0014*/ 	.short	0x0160
        /*0016*/ 	.short	0x0038


	//----- nvinfo : EIATTR_CBANK_PARAM_SIZE
	.align		4
.L_11:
        /*0018*/ 	.byte	0x03, 0x19
        /*001a*/ 	.short	0x0038


	//----- nvinfo : EIATTR_KPARAM_INFO
	.align		4
        /*001c*/ 	.byte	0x04, 0x17
        /*001e*/ 	.short	(.L_13 - .L_12)
.L_12:
        /*0020*/ 	.word	0x00000000
        /*0024*/ 	.short	0x0007
        /*0026*/ 	.short	0x0034
        /*0028*/ 	.byte	0x00, 0xf0, 0x11, 0x00


	//----- nvinfo : EIATTR_KPARAM_INFO
	.align		4
.L_13:
        /*002c*/ 	.byte	0x04, 0x17
        /*002e*/ 	.short	(.L_15 - .L_14)
.L_14:
        /*0030*/ 	.word	0x00000000
        /*0034*/ 	.short	0x0006
        /*0036*/ 	.short	0x0030
        /*0038*/ 	.byte	0x00, 0xf0, 0x11, 0x00


	//----- nvinfo : EIATTR_KPARAM_INFO
	.align		4
.L_15:
        /*003c*/ 	.byte	0x04, 0x17
        /*003e*/ 	.short	(.L_17 - .L_16)
.L_16:
        /*0040*/ 	.word	0x00000000
        /*0044*/ 	.short	0x0005
        /*0046*/ 	.short	0x0028
        /*0048*/ 	.byte	0x00, 0xf0, 0x21, 0x00


	//----- nvinfo : EIATTR_KPARAM_INFO
	.align		4
.L_17:
        /*004c*/ 	.byte	0x04, 0x17
        /*004e*/ 	.short	(.L_19 - .L_18)
.L_18:
        /*0050*/ 	.word	0x00000000
        /*0054*/ 	.short	0x0004
        /*0056*/ 	.short	0x0020
        /*0058*/ 	.byte	0x00, 0xf0, 0x21, 0x00


	//----- nvinfo : EIATTR_KPARAM_INFO
	.align		4
.L_19:
        /*005c*/ 	.byte	0x04, 0x17
        /*005e*/ 	.short	(.L_21 - .L_20)
.L_20:
        /*0060*/ 	.word	0x00000000
        /*0064*/ 	.short	0x0003
        /*0066*/ 	.short	0x0018
        /*0068*/ 	.byte	0x00, 0xf0, 0x21, 0x00


	//----- nvinfo : EIATTR_KPARAM_INFO
	.align		4
.L_21:
        /*006c*/ 	.byte	0x04, 0x17
        /*006e*/ 	.short	(.L_23 - .L_22)
.L_22:
        /*0070*/ 	.word	0x00000000
        /*0074*/ 	.short	0x0002
        /*0076*/ 	.short	0x0010
        /*0078*/ 	.byte	0x00, 0xf0, 0x21, 0x00


	//----- nvinfo : EIATTR_KPARAM_INFO
	.align		4
.L_23:
        /*007c*/ 	.byte	0x04, 0x17
        /*007e*/ 	.short	(.L_25 - .L_24)
.L_24:
        /*0080*/ 	.word	0x00000000
        /*0084*/ 	.short	0x0001
        /*0086*/ 	.short	0x0008
        /*0088*/ 	.byte	0x00, 0xf0, 0x21, 0x00


	//----- nvinfo : EIATTR_KPARAM_INFO
	.align		4
.L_25:
        /*008c*/ 	.byte	0x04, 0x17
        /*008e*/ 	.short	(.L_27 - .L_26)
.L_26:
        /*0090*/ 	.word	0x00000000
        /*0094*/ 	.short	0x0000
        /*0096*/ 	.short	0x0000
        /*0098*/ 	.byte	0x00, 0xf0, 0x21, 0x00


	//----- nvinfo : EIATTR_MAXREG_COUNT
	.align		4
.L_27:
        /*009c*/ 	.byte	0x03, 0x1b
        /*009e*/ 	.short	0x00ff


	//----- nvinfo : EIATTR_EXIT_INSTR_OFFSETS
	.align		4
        /*00a0*/ 	.byte	0x04, 0x1c
        /*00a2*/ 	.short	(.L_29 - .L_28)


	//   ....[0]....
.L_28:
        /*00a4*/ 	.word	0x00000a20


	//   ....[1]....
        /*00a8*/ 	.word	0x00000a40


	//----- nvinfo : EIATTR_MAX_THREADS
	.align		4
.L_29:
        /*00ac*/ 	.byte	0x04, 0x05
        /*00ae*/ 	.short	(.L_31 - .L_30)
.L_30:
        /*00b0*/ 	.word	0x00000080
        /*00b4*/ 	.word	0x00000001
        /*00b8*/ 	.word	0x00000001
.L_31:


//--------------------- .nv.rel.action            --------------------------
	.section	.nv.rel.action,"",@"SHT_CUDA_RELOCINFO"
	.align	8
	.sectionentsize	8
        /*0000*/ 	.byte	0x73, 0x00, 0x00, 0x00, 0x00, 0x00, 0x00, 0x00, 0x00, 0x00, 0x00, 0x11, 0x25, 0x00, 0x05, 0x36


//--------------------- .nv.constant0.triton__0d1d2d3d4d5d6de7de --------------------------
	.section	.nv.constant0.triton__0d1d2d3d4d5d6de7de,"a",@progbits
	.align	4
.nv.constant0.triton__0d1d2d3d4d5d6de7de:
	.zero		408


//--------------------- .text.triton__0d1d2d3d4d5d6de7de --------------------------
	.section	.text.triton__0d1d2d3d4d5d6de7de,"ax",@progbits
	.sectionflags	@"SHF_BARRIERS=1"
	.sectioninfo	@"SHI_REGISTERS=34"
	.align	128
        .global         triton__0d1d2d3d4d5d6de7de
        .type           triton__0d1d2d3d4d5d6de7de,@function
        .size           triton__0d1d2d3d4d5d6de7de,(.L_x_1 - triton__0d1d2d3d4d5d6de7de)
        .other          triton__0d1d2d3d4d5d6de7de,@"STO_CUDA_ENTRY STV_DEFAULT"
triton__0d1d2d3d4d5d6de7de:
.text.triton__0d1d2d3d4d5d6de7de:
[----:B------:R-:W-:-:S02]  /*0000*/  IMAD.MOV.U32 R1, RZ, RZ, c[0x0][0x28] ;  /* 0x00000a00ff017624 */ /* 0x000fc400078e00ff */
[----:B------:R-:W0:Y:S01]  /*0010*/  S2R R10, SR_TID.X ;  /* 0x00000000000a7919 */ /* 0x000e220000002100 */
[----:B------:R-:W1:Y:S01]  /*0020*/  S2UR UR4, SR_CTAID.X ;  /* 0x00000000000479c3 */ /* 0x000e620000002500 */
[----:B------:R-:W-:Y:S02]  /*0030*/  IMAD.MOV.U32 R16, RZ, RZ, 0x4 ;  /* 0x00000004ff107424 */ /* 0x000fe400078e00ff */
[----:B------:R-:W2:Y:S01]  /*0040*/  S2R R4, SR_CTAID.Y ;  /* 0x0000000000047919 */ /* 0x000ea20000002600 */
[----:B------:R-:W-:Y:S02]  /*0050*/  IMAD.MOV.U32 R12, RZ, RZ, 0x2 ;  /* 0x00000002ff0c7424 */ /* 0x000fe400078e00ff */
[----:B------:R-:W-:Y:S01]  /*0060*/  IMAD.MOV.U32 R20, RZ, RZ, RZ ;  /* 0x000000ffff147224 */ /* 0x000fe200078e00ff */
[--C-:B0-----:R-:W-:Y:S01]  /*0070*/  SHF.R.U32.HI R6, RZ, 0x5, R10.reuse ;  /* 0x00000005ff067819 */ /* 0x101fe2000001160a */
[----:B-1----:R-:W-:Y:S01]  /*0080*/  USHF.L.U32 UR4, UR4, 0x2, URZ ;  /* 0x0000000204047899 */ /* 0x002fe2000800063f */
[----:B------:R-:W-:-:S02]  /*0090*/  SHF.R.U32.HI R17, RZ, 0x1, R10 ;  /* 0x00000001ff117819 */ /* 0x000fc4000001160a */
[----:B------:R-:W-:Y:S01]  /*00a0*/  SGXT.U32 R6, R6, 0x2 ;  /* 0x000000020606781a */ /* 0x000fe20000000000 */
[----:B--2---:R-:W-:Y:S01]  /*00b0*/  IMAD.SHL.U32 R2, R4, 0x40, RZ ;  /* 0x0000004004027824 */ /* 0x004fe200078e00ff */
[----:B------:R-:W-:Y:S02]  /*00c0*/  SGXT.U32 R17, R17, 0x4 ;  /* 0x000000041111781a */ /* 0x000fe40000000000 */
[----:B------:R-:W-:Y:S01]  /*00d0*/  LOP3.LUT R7, R10, 0x1f, RZ, 0xc0, !PT ;  /* 0x0000001f0a077812 */ /* 0x000fe200078ec0ff */
[----:B------:R-:W-:Y:S01]  /*00e0*/  IMAD.SHL.U32 R0, R6, 0x10, RZ ;  /* 0x0000001006007824 */ /* 0x000fe200078e00ff */
[----:B------:R-:W-:-:S04]  /*00f0*/  SHF.R.S32.HI R11, RZ, 0x19, R4 ;  /* 0x00000019ff0b7819 */ /* 0x000fc80000011404 */
[----:B------:R-:W-:Y:S02]  /*0100*/  LOP3.LUT R17, R0, R17, RZ, 0xfc, !PT ;  /* 0x0000001100117212 */ /* 0x000fe400078efcff */
[----:B------:R-:W-:Y:S02]  /*0110*/  LOP3.LUT R0, R6, UR4, RZ, 0xfc, !PT ;  /* 0x0000000406007c12 */ /* 0x000fe4000f8efcff */
[----:B------:R-:W-:Y:S01]  /*0120*/  LOP3.LUT R14, R2, R17, RZ, 0xfc, !PT ;  /* 0x00000011020e7212 */ /* 0x000fe200078efcff */
[----:B------:R-:W-:Y:S01]  /*0130*/  IMAD R2, R7, 0x2, R2 ;  /* 0x0000000207027824 */ /* 0x000fe200078e0202 */
[----:B------:R-:W-:Y:S02]  /*0140*/  SGXT R11, R11, 0x1 ;  /* 0x000000010b0b781a */ /* 0x000fe40000000200 */
[----:B------:R-:W-:Y:S02]  /*0150*/  SHF.R.S32.HI R3, RZ, 0x1f, R14 ;  /* 0x0000001fff037819 */ /* 0x000fe4000001140e */
[----:B------:R-:W-:-:S02]  /*0160*/  SHF.R.S32.HI R9, RZ, 0x1f, R2 ;  /* 0x0000001fff097819 */ /* 0x000fc40000011402 */
[----:B------:R-:W-:Y:S02]  /*0170*/  LEA.HI R5, R3, R14, RZ, 0x2 ;  /* 0x0000000e03057211 */ /* 0x000fe400078f10ff */
[-C--:B------:R-:W-:Y:S02]  /*0180*/  LEA.HI R9, R9, R2.reuse, RZ, 0x2 ;  /* 0x0000000209097211 */ /* 0x080fe400078f10ff */
[----:B------:R-:W-:Y:S02]  /*0190*/  SHF.R.S32.HI R13, RZ, 0x2, R5 ;  /* 0x00000002ff0d7819 */ /* 0x000fe40000011405 */
[----:B------:R-:W-:Y:S02]  /*01a0*/  LOP3.LUT R15, R9, 0xfffffffc, RZ, 0xc0, !PT ;  /* 0xfffffffc090f7812 */ /* 0x000fe400078ec0ff */
[----:B------:R-:W-:Y:S02]  /*01b0*/  ISETP.GE.AND P1, PT, R0, 0x100, PT ;  /* 0x000001000000780c */ /* 0x000fe40003f26270 */
[----:B------:R-:W-:Y:S01]  /*01c0*/  LEA.HI R4, R13, R13, RZ, 0x2 ;  /* 0x0000000d0d047211 */ /* 0x000fe200078f10ff */
[----:B------:R-:W-:Y:S01]  /*01d0*/  IMAD.IADD R15, R2, 0x1, -R15 ;  /* 0x00000001020f7824 */ /* 0x000fe200078e0a0f */
[----:B------:R-:W-:-:S02]  /*01e0*/  LEA.HI R8, R11, R2, RZ, 0x4 ;  /* 0x000000020b087211 */ /* 0x000fc400078f20ff */
[----:B------:R-:W-:Y:S01]  /*01f0*/  ISETP.LT.AND P1, PT, R2, 0x40, !P1 ;  /* 0x000000400200780c */ /* 0x000fe20004f21270 */
[----:B------:R-:W-:Y:S01]  /*0200*/  IMAD R2, R0, 0x4, R15 ;  /* 0x0000000400027824 */ /* 0x000fe200078e020f */
[----:B------:R-:W-:Y:S01]  /*0210*/  LOP3.LUT R4, R4, 0xfffffffc, RZ, 0xc0, !PT ;  /* 0xfffffffc04047812 */ /* 0x000fe200078ec0ff */
[----:B------:R-:W-:Y:S01]  /*0220*/  IMAD.SHL.U32 R0, R10, 0x2, RZ ;  /* 0x000000020a007824 */ /* 0x000fe200078e00ff */
[----:B------:R-:W-:Y:S01]  /*0230*/  LEA.HI R3, R3, R14, RZ, 0x4 ;  /* 0x0000000e03037211 */ /* 0x000fe200078f20ff */
[----:B------:R-:W-:Y:S01]  /*0240*/  IMAD.SHL.U32 R8, R8, 0x40, RZ ;  /* 0x0000004008087824 */ /* 0x000fe200078e00ff */
[----:B------:R-:W-:Y:S01]  /*0250*/  LOP3.LUT R5, R5, 0xfffffc, RZ, 0xc0, !PT ;  /* 0x00fffffc05057812 */ /* 0x000fe200078ec0ff */
[----:B------:R-:W-:Y:S01]  /*0260*/  IMAD.IADD R13, R13, 0x1, -R4 ;  /* 0x000000010d0d7824 */ /* 0x000fe200078e0a04 */
[----:B------:R-:W-:Y:S02]  /*0270*/  LOP3.LUT R0, R0, 0x2, RZ, 0xc0, !PT ;  /* 0x0000000200007812 */ /* 0x000fe400078ec0ff */
[C---:B------:R-:W-:Y:S01]  /*0280*/  LOP3.LUT R11, R3.reuse, 0xfffff0, RZ, 0xc0, !PT ;  /* 0x00fffff0030b7812 */ /* 0x040fe200078ec0ff */
[----:B------:R-:W-:Y:S01]  /*0290*/  IMAD.SHL.U32 R3, R3, 0x80, RZ ;  /* 0x0000008003037824 */ /* 0x000fe200078e00ff */
[----:B------:R-:W-:Y:S01]  /*02a0*/  LOP3.LUT R15, R0, UR4, RZ, 0xfc, !PT ;  /* 0x00000004000f7c12 */ /* 0x000fe2000f8efcff */
[C---:B------:R-:W-:Y:S01]  /*02b0*/  IMAD.IADD R22, R14.reuse, 0x1, -R5 ;  /* 0x000000010e167824 */ /* 0x040fe200078e0a05 */
[----:B------:R-:W-:Y:S01]  /*02c0*/  ISETP.GE.AND P3, PT, R13, 0x2, PT ;  /* 0x000000020d00780c */ /* 0x000fe20003f66270 */
[----:B------:R-:W-:Y:S01]  /*02d0*/  IMAD.IADD R18, R14, 0x1, -R11 ;  /* 0x000000010e127824 */ /* 0x000fe200078e0a0b */
[----:B------:R-:W-:Y:S01]  /*02e0*/  SHF.R.S32.HI R10, RZ, 0x2, R9 ;  /* 0x00000002ff0a7819 */ /* 0x000fe20000011409 */
[----:B------:R-:W-:Y:S01]  /*02f0*/  IMAD R22, R22, 0x100, R15 ;  /* 0x0000010016167824 */ /* 0x000fe200078e020f */
[----:B------:R-:W-:Y:S01]  /*0300*/  ISETP.GT.AND P5, PT, R15, 0x7f, !P3 ;  /* 0x0000007f0f00780c */ /* 0x000fe20005fa4270 */
[----:B------:R-:W-:Y:S01]  /*0310*/  CS2R R4, SRZ ;  /* 0x0000000000047805 */ /* 0x000fe2000001ff00 */
[----:B------:R-:W-:Y:S01]  /*0320*/  LOP3.LUT R11, R3, 0xfffff800, RZ, 0xc0, !PT ;  /* 0xfffff800030b7812 */ /* 0x000fe200078ec0ff */
[----:B------:R-:W-:Y:S01]  /*0330*/  ULDC.64 UR4, c[0x0][0x118] ;  /* 0x0000460000047ab9 */ /* 0x000fe20000000a00 */
[----:B------:R-:W-:-:S02]  /*0340*/  LOP3.LUT R10, R10, 0x80000003, RZ, 0xc0, !PT ;  /* 0x800000030a0a7812 */ /* 0x000fc400078ec0ff */
[----:B------:R-:W-:Y:S01]  /*0350*/  ISETP.LT.AND P2, PT, R15, 0x100, P5 ;  /* 0x000001000f00780c */ /* 0x000fe20002f41270 */
[----:B------:R-:W-:Y:S01]  /*0360*/  IMAD R26, R18, 0x100, R11 ;  /* 0x00000100121a7824 */ /* 0x000fe200078e020b */
[----:B------:R-:W-:Y:S02]  /*0370*/  LOP3.LUT R3, R8, 0xfffffc00, RZ, 0xc0, !PT ;  /* 0xfffffc0008037812 */ /* 0x000fe400078ec0ff */
[----:B------:R-:W-:Y:S02]  /*0380*/  ISETP.EQ.AND P1, PT, R10, 0x2, P1 ;  /* 0x000000020a00780c */ /* 0x000fe40000f22270 */
[----:B------:R-:W-:Y:S01]  /*0390*/  ISETP.LT.AND P2, PT, R14, 0x40, P2 ;  /* 0x000000400e00780c */ /* 0x000fe20001741270 */
[----:B------:R-:W-:Y:S01]  /*03a0*/  IMAD.IADD R25, R2, 0x1, R3 ;  /* 0x0000000102197824 */ /* 0x000fe200078e0203 */
[----:B------:R-:W-:Y:S01]  /*03b0*/  IADD3 R9, R26, -0x80, R15 ;  /* 0xffffff801a097810 */ /* 0x000fe20007ffe00f */
[----:B------:R-:W-:Y:S01]  /*03c0*/  CS2R R2, SRZ ;  /* 0x0000000000027805 */ /* 0x000fe2000001ff00 */
[----:B------:R-:W-:Y:S01]  /*03d0*/  IADD3 R19, R22, -0x80, RZ ;  /* 0xffffff8016137810 */ /* 0x000fe20007ffe0ff */
[----:B------:R-:W-:-:S04]  /*03e0*/  IMAD.WIDE R24, R25, R16, c[0x0][0x178] ;  /* 0x00005e0019187625 */ /* 0x000fc800078e0210 */
[----:B------:R-:W-:Y:S02]  /*03f0*/  IMAD.WIDE R8, R9, R12, c[0x0][0x160] ;  /* 0x0000580009087625 */ /* 0x000fe400078e020c */
[----:B------:R0:W2:Y:S02]  /*0400*/  @P1 LDG.E.EL.64 R2, [R24.64] ;  /* 0x0000000418021981 */ /* 0x0000a4000c2e1b00 */
[----:B------:R-:W-:Y:S02]  /*0410*/  IMAD.WIDE R18, R19, R16, c[0x0][0x170] ;  /* 0x00005c0013127625 */ /* 0x000fe400078e0210 */
[----:B------:R1:W3:Y:S04]  /*0420*/  @P2 LDG.E.EL R20, [R8.64] ;  /* 0x0000000408142981 */ /* 0x0002e8000c2e1900 */
[----:B------:R4:W5:Y:S01]  /*0430*/  @P2 LDG.E.EL.64 R4, [R18.64] ;  /* 0x0000000412042981 */ /* 0x000962000c2e1b00 */
[----:B------:R-:W-:-:S04]  /*0440*/  ISETP.LT.AND P0, PT, R15, 0x100, !P3 ;  /* 0x000001000f00780c */ /* 0x000fc80005f01270 */
[----:B------:R-:W-:Y:S01]  /*0450*/  ISETP.LT.AND P0, PT, R14, 0x40, P0 ;  /* 0x000000400e00780c */ /* 0x000fe20000701270 */
[C---:B------:R-:W-:Y:S01]  /*0460*/  IMAD.IADD R21, R15.reuse, 0x1, R26 ;  /* 0x000000010f157824 */ /* 0x040fe200078e021a */
[----:B------:R-:W-:Y:S02]  /*0470*/  ISETP.LT.AND P4, PT, R15, 0x80, !P3 ;  /* 0x000000800f00780c */ /* 0x000fe40005f81270 */
[----:B-1----:R-:W-:Y:S01]  /*0480*/  IADD3 R9, R26, 0x80, R15 ;  /* 0x000000801a097810 */ /* 0x002fe20007ffe00f */
[----:B------:R-:W-:Y:S01]  /*0490*/  IMAD R26, R7, 0xa, R6 ;  /* 0x0000000a071a7824 */ /* 0x000fe200078e0206 */
[----:B------:R-:W-:Y:S01]  /*04a0*/  ISETP.LT.AND P6, PT, R14, 0x40, P4 ;  /* 0x000000400e00780c */ /* 0x000fe200027c1270 */
[----:B----4-:R-:W-:Y:S01]  /*04b0*/  CS2R R18, SRZ ;  /* 0x0000000000127805 */ /* 0x010fe2000001ff00 */
[----:B------:R-:W-:-:S05]  /*04c0*/  IMAD.WIDE R6, R21, R12, c[0x0][0x160] ;  /* 0x0000580015067625 */ /* 0x000fca00078e020c */
[----:B------:R1:W4:Y:S01]  /*04d0*/  @P0 LDG.E.EL R18, [R6.64] ;  /* 0x0000000406120981 */ /* 0x000322000c2e1900 */
[----:B------:R-:W-:-:S04]  /*04e0*/  IMAD.WIDE R8, R9, R12, c[0x0][0x160] ;  /* 0x0000580009087625 */ /* 0x000fc800078e020c */
[----:B------:R-:W-:Y:S01]  /*04f0*/  IMAD.IADD R29, R11, 0x1, R22 ;  /* 0x000000010b1d7824 */ /* 0x000fe200078e0216 */
[----:B------:R2:W4:Y:S01]  /*0500*/  @P6 LDG.E.EL R19, [R8.64] ;  /* 0x0000000408136981 */ /* 0x000522000c2e1900 */
[----:B0-----:R-:W-:-:S03]  /*0510*/  IMAD.WIDE R24, R22, R16, c[0x0][0x168] ;  /* 0x00005a0016187625 */ /* 0x001fc600078e0210 */
[C---:B------:R-:W-:Y:S01]  /*0520*/  IADD3 R31, R29.reuse, 0x400, RZ ;  /* 0x000004001d1f7810 */ /* 0x040fe20007ffe0ff */
[----:B------:R-:W-:-:S04]  /*0530*/  IMAD.WIDE R28, R29, R12, c[0x0][0x180] ;  /* 0x000060001d1c7625 */ /* 0x000fc800078e020c */
[----:B-1----:R-:W-:Y:S01]  /*0540*/  IMAD.MOV.U32 R6, RZ, RZ, RZ ;  /* 0x000000ffff067224 */ /* 0x002fe200078e00ff */
[----:B--2---:R-:W-:Y:S02]  /*0550*/  SEL R2, R2, RZ, P1 ;  /* 0x000000ff02027207 */ /* 0x004fe40000800000 */
[----:B------:R-:W-:Y:S02]  /*0560*/  SEL R27, R3, RZ, P1 ;  /* 0x000000ff031b7207 */ /* 0x000fe40000800000 */
[----:B------:R-:W-:Y:S02]  /*0570*/  ISETP.GE.AND P1, PT, R15, 0x100, PT ;  /* 0x000001000f00780c */ /* 0x000fe40003f26270 */
[----:B---3--:R-:W-:Y:S02]  /*0580*/  SEL R20, R20, RZ, P2 ;  /* 0x000000ff14147207 */ /* 0x008fe40001000000 */
[----:B-----5:R-:W-:Y:S02]  /*0590*/  SEL R21, R4, RZ, P2 ;  /* 0x000000ff04157207 */ /* 0x020fe40001000000 */
[----:B------:R-:W-:-:S02]  /*05a0*/  SEL R23, R5, RZ, P2 ;  /* 0x000000ff05177207 */ /* 0x000fc40001000000 */
[----:B------:R-:W-:Y:S02]  /*05b0*/  ISETP.NE.AND P2, PT, R10, 0x2, PT ;  /* 0x000000020a00780c */ /* 0x000fe40003f45270 */
[----:B------:R-:W-:Y:S02]  /*05c0*/  ISETP.LT.AND P1, PT, R14, 0x40, !P1 ;  /* 0x000000400e00780c */ /* 0x000fe40004f21270 */
[----:B------:R-:W-:Y:S02]  /*05d0*/  FSEL R7, R2, RZ, !P2 ;  /* 0x000000ff02077208 */ /* 0x000fe40005000000 */
[----:B------:R-:W-:Y:S02]  /*05e0*/  FSEL R27, R27, RZ, !P2 ;  /* 0x000000ff1b1b7208 */ /* 0x000fe40005000000 */
[----:B------:R-:W-:Y:S01]  /*05f0*/  ISETP.GT.AND P2, PT, R13, 0x2, P1 ;  /* 0x000000020d00780c */ /* 0x000fe20000f44270 */
[----:B------:R-:W-:Y:S01]  /*0600*/  CS2R R4, SRZ ;  /* 0x0000000000047805 */ /* 0x000fe2000001ff00 */
[----:B------:R-:W-:Y:S01]  /*0610*/  IADD3 R3, R22, 0x80, RZ ;  /* 0x0000008016037810 */ /* 0x000fe20007ffe0ff */
[----:B------:R-:W-:-:S04]  /*0620*/  CS2R R10, SRZ ;  /* 0x00000000000a7805 */ /* 0x000fc8000001ff00 */
[----:B------:R-:W-:Y:S01]  /*0630*/  IMAD.WIDE R8, R3, R16, c[0x0][0x170] ;  /* 0x00005c0003087625 */ /* 0x000fe200078e0210 */
[----:B------:R0:W2:Y:S03]  /*0640*/  @P0 LDG.E.EL.64 R4, [R24.64] ;  /* 0x0000000418040981 */ /* 0x0000a6000c2e1b00 */
[----:B------:R-:W-:Y:S01]  /*0650*/  IMAD.MOV.U32 R3, RZ, RZ, RZ ;  /* 0x000000ffff037224 */ /* 0x000fe200078e00ff */
[----:B------:R2:W3:Y:S04]  /*0660*/  @P6 LDG.E.EL.64 R10, [R8.64] ;  /* 0x00000004080a6981 */ /* 0x0004e8000c2e1b00 */
[----:B------:R-:W-:Y:S01]  /*0670*/  STS [R26.X4], R7 ;  /* 0x000000071a007388 */ /* 0x000fe20000004800 */
[----:B0-----:R-:W-:-:S03]  /*0680*/  IMAD.WIDE R24, R31, R12, c[0x0][0x180] ;  /* 0x000060001f187625 */ /* 0x001fc600078e020c */
[----:B------:R-:W-:Y:S04]  /*0690*/  STS [R26.X4+0x14], R27 ;  /* 0x0000141b1a007388 */ /* 0x000fe80000004800 */
[----:B------:R-:W-:Y:S06]  /*06a0*/  BAR.SYNC 0x0 ;  /* 0x0000000000007b1d */ /* 0x000fec0000000000 */
[----:B------:R-:W5:Y:S04]  /*06b0*/  @P2 LDG.E.EL R3, [R28.64] ;  /* 0x000000041c032981 */ /* 0x000f68000c2e1900 */
[----:B------:R-:W5:Y:S01]  /*06c0*/  @P2 LDG.E.EL R6, [R24.64] ;  /* 0x0000000418062981 */ /* 0x000f62000c2e1900 */
[C---:B------:R-:W-:Y:S01]  /*06d0*/  PRMT R2, R20.reuse, 0x7632, R2 ;  /* 0x0000763214027816 */ /* 0x040fe20000000002 */
[----:B------:R-:W-:-:S02]  /*06e0*/  IMAD.U32 R20, R20, 0x10000, RZ ;  /* 0x0001000014147824 */ /* 0x000fc400078e00ff */
[----:B------:R-:W-:-:S03]  /*06f0*/  IMAD R17, R17, 0x5, R0 ;  /* 0x0000000511117824 */ /* 0x000fc600078e0200 */
[----:B------:R-:W-:Y:S02]  /*0700*/  LOP3.LUT R0, R20, 0x80000000, RZ, 0x3c, !PT ;  /* 0x8000000014007812 */ /* 0x000fe400078e3cff */
[----:B------:R-:W0:Y:S03]  /*0710*/  LDS R7, [R17.X4] ;  /* 0x0000000011077984 */ /* 0x000e260000004800 */
[----:B------:R-:W-:Y:S02]  /*0720*/  FFMA R21, R0, R21, RZ ;  /* 0x0000001500157223 */ /* 0x000fe400000000ff */
[----:B------:R-:W1:Y:S01]  /*0730*/  LDS R0, [R17.X4+0x4] ;  /* 0x0000040011007984 */ /* 0x000e620000004800 */
[----:B------:R-:W-:Y:S01]  /*0740*/  IMAD.U32 R2, R2, 0x10000, RZ ;  /* 0x0001000002027824 */ /* 0x000fe200078e00ff */
[----:B----4-:R-:W-:-:S04]  /*0750*/  SEL R18, R18, RZ, P0 ;  /* 0x000000ff12127207 */ /* 0x010fc80000000000 */
[----:B------:R-:W-:Y:S02]  /*0760*/  LOP3.LUT R2, R2, 0x80000000, RZ, 0x3c, !PT ;  /* 0x8000000002027812 */ /* 0x000fe400078e3cff */
[----:B------:R-:W-:-:S03]  /*0770*/  SEL R19, R19, RZ, P6 ;  /* 0x000000ff13137207 */ /* 0x000fc60003000000 */
[----:B------:R-:W-:Y:S01]  /*0780*/  FFMA R23, R2, R23, RZ ;  /* 0x0000001702177223 */ /* 0x000fe200000000ff */
[----:B------:R-:W-:-:S04]  /*0790*/  PRMT R2, R18, 0x7632, R2 ;  /* 0x0000763212027816 */ /* 0x000fc80000000002 */
[----:B------:R-:W-:Y:S01]  /*07a0*/  FSEL R23, R23, RZ, P5 ;  /* 0x000000ff17177208 */ /* 0x000fe20002800000 */
[----:B------:R-:W-:Y:S01]  /*07b0*/  IMAD.U32 R2, R2, 0x10000, RZ ;  /* 0x0001000002027824 */ /* 0x000fe200078e00ff */
[----:B------:R-:W-:Y:S01]  /*07c0*/  FSEL R21, R21, RZ, P5 ;  /* 0x000000ff15157208 */ /* 0x000fe20002800000 */
[----:B------:R-:W-:Y:S01]  /*07d0*/  IMAD.U32 R18, R18, 0x10000, RZ ;  /* 0x0001000012127824 */ /* 0x000fe200078e00ff */
[----:B------:R-:W-:Y:S02]  /*07e0*/  ISETP.NE.AND P5, PT, R13, 0x2, PT ;  /* 0x000000020d00780c */ /* 0x000fe40003fa5270 */
[----:B--2---:R-:W-:Y:S02]  /*07f0*/  SEL R8, R4, RZ, P0 ;  /* 0x000000ff04087207 */ /* 0x004fe40000000000 */
[----:B------:R-:W-:Y:S02]  /*0800*/  PRMT R4, R19, 0x7632, R4 ;  /* 0x0000763213047816 */ /* 0x000fe40000000004 */
[----:B------:R-:W-:Y:S01]  /*0810*/  SEL R5, R5, RZ, P0 ;  /* 0x000000ff05057207 */ /* 0x000fe20000000000 */
[----:B------:R-:W-:Y:S01]  /*0820*/  IMAD.U32 R19, R19, 0x10000, RZ ;  /* 0x0001000013137824 */ /* 0x000fe200078e00ff */
[----:B---3--:R-:W-:Y:S01]  /*0830*/  SEL R10, R10, RZ, P6 ;  /* 0x000000ff0a0a7207 */ /* 0x008fe20003000000 */
[----:B------:R-:W-:Y:S01]  /*0840*/  IMAD.U32 R16, R4, 0x10000, RZ ;  /* 0x0001000004107824 */ /* 0x000fe200078e00ff */
[----:B------:R-:W-:Y:S01]  /*0850*/  SEL R11, R11, RZ, P6 ;  /* 0x000000ff0b0b7207 */ /* 0x000fe20003000000 */
[----:B------:R-:W-:-:S02]  /*0860*/  FFMA R4, R2, R5, R23 ;  /* 0x0000000502047223 */ /* 0x000fc40000000017 */
[----:B------:R-:W-:Y:S02]  /*0870*/  FMUL R10, R19, R10 ;  /* 0x0000000a130a7220 */ /* 0x000fe40000400000 */
[----:B------:R-:W-:Y:S01]  /*0880*/  FMUL R11, R16, R11 ;  /* 0x0000000b100b7220 */ /* 0x000fe20000400000 */
[----:B-----5:R-:W-:Y:S02]  /*0890*/  SEL R3, R3, RZ, P2 ;  /* 0x000000ff03037207 */ /* 0x020fe40001000000 */
[----:B------:R-:W-:-:S03]  /*08a0*/  SEL R6, R6, RZ, P2 ;  /* 0x000000ff06067207 */ /* 0x000fc60001000000 */
[C---:B------:R-:W-:Y:S01]  /*08b0*/  IMAD.U32 R5, R3.reuse, 0x10000, RZ ;  /* 0x0001000003057824 */ /* 0x040fe200078e00ff */
[----:B------:R-:W-:Y:S02]  /*08c0*/  PRMT R2, R3, 0x7632, R2 ;  /* 0x0000763203027816 */ /* 0x000fe40000000002 */
[----:B------:R-:W-:Y:S01]  /*08d0*/  PRMT R3, R6, 0x7632, R3 ;  /* 0x0000763206037816 */ /* 0x000fe20000000003 */
[----:B------:R-:W-:Y:S01]  /*08e0*/  FFMA R21, R18, R8, R21 ;  /* 0x0000000812157223 */ /* 0x000fe20000000015 */
[----:B------:R-:W-:Y:S01]  /*08f0*/  FSEL R10, R10, RZ, P4 ;  /* 0x000000ff0a0a7208 */ /* 0x000fe20002000000 */
[----:B------:R-:W-:Y:S01]  /*0900*/  IMAD.U32 R6, R6, 0x10000, RZ ;  /* 0x0001000006067824 */ /* 0x000fe200078e00ff */
[----:B------:R-:W-:Y:S01]  /*0910*/  FSEL R11, R11, RZ, P4 ;  /* 0x000000ff0b0b7208 */ /* 0x000fe20002000000 */
[----:B------:R-:W-:Y:S02]  /*0920*/  IMAD.U32 R2, R2, 0x10000, RZ ;  /* 0x0001000002027824 */ /* 0x000fe400078e00ff */
[----:B------:R-:W-:Y:S01]  /*0930*/  IMAD.U32 R3, R3, 0x10000, RZ ;  /* 0x0001000003037824 */ /* 0x000fe200078e00ff */
[----:B------:R-:W-:Y:S01]  /*0940*/  FADD R6, R5, R6 ;  /* 0x0000000605067221 */ /* 0x000fe20000000000 */
[----:B------:R-:W-:Y:S01]  /*0950*/  FADD R10, R21, R10 ;  /* 0x0000000a150a7221 */ /* 0x000fe20000000000 */
[----:B------:R-:W-:Y:S01]  /*0960*/  FADD R11, R4, R11 ;  /* 0x0000000b040b7221 */ /* 0x000fe20000000000 */
[----:B------:R-:W-:Y:S01]  /*0970*/  FADD R3, R2, R3 ;  /* 0x0000000302037221 */ /* 0x000fe20000000000 */
[----:B------:R-:W-:Y:S01]  /*0980*/  ISETP.GT.AND P0, PT, R13, 0x2, PT ;  /* 0x000000020d00780c */ /* 0x000fe20003f04270 */
[----:B------:R-:W-:Y:S01]  /*0990*/  FADD R10, RZ, R10 ;  /* 0x0000000aff0a7221 */ /* 0x000fe20000000000 */
[----:B------:R-:W-:-:S02]  /*09a0*/  FADD R11, RZ, R11 ;  /* 0x0000000bff0b7221 */ /* 0x000fc40000000000 */
[----:B0-----:R-:W-:Y:S02]  /*09b0*/  @P5 FSEL R7, R6, RZ, P0 ;  /* 0x000000ff06075208 */ /* 0x001fe40000000000 */
[----:B-1----:R-:W-:Y:S01]  /*09c0*/  @P5 FSEL R0, R3, RZ, P0 ;  /* 0x000000ff03005208 */ /* 0x002fe20000000000 */
[----:B------:R-:W-:Y:S01]  /*09d0*/  IMAD R13, R14, 0x100, R15 ;  /* 0x000001000e0d7824 */ /* 0x000fe200078e020f */
[----:B------:R-:W-:Y:S02]  /*09e0*/  FSEL R7, R10, R7, !P3 ;  /* 0x000000070a077208 */ /* 0x000fe40005800000 */
[----:B------:R-:W-:Y:S01]  /*09f0*/  FSEL R0, R11, R0, !P3 ;  /* 0x000000000b007208 */ /* 0x000fe20005800000 */
[----:B------:R-:W-:-:S03]  /*0a00*/  IMAD.WIDE R12, R13, R12, c[0x0][0x188] ;  /* 0x000062000d0c7625 */ /* 0x000fc600078e020c */
[----:B------:R-:W-:Y:S01]  /*0a10*/  F2FP.BF16.PACK_AB R7, R0, R7 ;  /* 0x000000070007723e */ /* 0x000fe200000010ff */
[----:B------:R-:W-:Y:S06]  /*0a20*/  @!P1 EXIT ;  /* 0x000000000000994d */ /* 0x000fec0003800000 */
[----:B------:R-:W-:Y:S01]  /*0a30*/  STG.E [R12.64], R7 ;  /* 0x000000070c007986 */ /* 0x000fe2000c101904 */
[----:B------:R-:W-:Y:S05]  /*0a40*/  EXIT ;  /* 0x000000000000794d */ /* 0x000fea0003800000 */
.L_x_0:
[----:B------:R-:W-:-:S00]  /*0a50*/  BRA `(.L_x_0) ;  /* 0xfffffff000007947 */ /* 0x000fc0000383ffff */
[----:B------:R-:W-:-:S00]  /*0a60*/  NOP ;  /* 0x0000000000007918 */ /* 0x000fc00000000000 */
        /* <DEDUP_REMOVED lines=9> */
.L_x_1:


//--------------------- .nv.shared.triton__0d1d2d3d4d5d6de7de --------------------------
	.section	.nv.shared.triton__0d1d2d3d4d5d6de7de,"aw",@nobits
	.align	16
